//
// Generated by NVIDIA NVVM Compiler
//
// Compiler Build ID: CL-36424714
// Cuda compilation tools, release 13.0, V13.0.88
// Based on NVVM 20.0.0
//

.version 9.0
.target sm_100
.address_size 64

	// .globl	_Z12hello_kernelPi
.extern .func  (.param .b32 func_retval0) vprintf
(
	.param .b64 vprintf_param_0,
	.param .b64 vprintf_param_1
)
;
.global .align 1 .b8 $str[39] = {72, 101, 108, 108, 111, 32, 102, 114, 111, 109, 32, 71, 80, 85, 33, 32, 84, 104, 114, 101, 97, 100, 32, 37, 100, 32, 105, 110, 32, 98, 108, 111, 99, 107, 32, 37, 100, 10};

.visible .entry _Z12hello_kernelPi(
	.param .u64 .ptr .align 1 _Z12hello_kernelPi_param_0
)
{
	.local .align 8 .b8 	__local_depot0[8];
	.reg .b64 	%SP;
	.reg .b64 	%SPL;
	.reg .b32 	%r<6>;
	.reg .b64 	%rd<7>;

	mov.u64 	%SPL, __local_depot0;
	cvta.local.u64 	%SP, %SPL;
	ld.param.u64 	%rd1, [_Z12hello_kernelPi_param_0];
	cvta.to.global.u64 	%rd2, %rd1;
	add.u64 	%rd3, %SP, 0;
	add.u64 	%rd4, %SPL, 0;
	mov.b32 	%r1, 42;
	st.global.u32 	[%rd2], %r1;
	mov.u32 	%r2, %tid.x;
	mov.u32 	%r3, %ctaid.x;
	st.local.v2.u32 	[%rd4], {%r2, %r3};
	mov.u64 	%rd5, $str;
	cvta.global.u64 	%rd6, %rd5;
	{ // callseq 0, 0
	.param .b64 param0;
	st.param.b64 	[param0], %rd6;
	.param .b64 param1;
	st.param.b64 	[param1], %rd3;
	.param .b32 retval0;
	call.uni (retval0), 
	vprintf, 
	(
	param0, 
	param1
	);
	ld.param.b32 	%r4, [retval0];
	} // callseq 0
	ret;

}


// ===== COMPILED SASS (sm_100) =====

	.target	sm_100

	.elftype	@"ET_EXEC"


//--------------------- .note.nv.tkinfo           --------------------------
	.section	.note.nv.tkinfo,"",@"SHT_NOTE"
	.sectionflags	@"SHF_NOTE_NV_TKINFO"
	.tkinfo
        /*0018*/ 	.word	0x00000002
        /*0030*/ 	.string	""
        /*0030*/ 	.string	"ptxas"
        /*0030*/ 	.string	"Cuda compilation tools, release 13.0, V13.0.88"
        /*0030*/ 	.string	"Build cuda_13.0.r13.0/compiler.36424714_0"
        /*0030*/ 	.string	"-arch sm_100 -m 64 "



//--------------------- .note.nv.cuinfo           --------------------------
	.section	.note.nv.cuinfo,"",@"SHT_NOTE"
	.sectionflags	@"SHF_NOTE_NV_CUINFO"
        /*0018*/ 	.short	0x0002
        /*001a*/ 	.short	0x0064
        /*001c*/ 	.short	0x0082
	.zero		2


//--------------------- .nv.info                  --------------------------
	.section	.nv.info,"",@"SHT_CUDA_INFO"
	.align	4


	//----- nvinfo : EIATTR_REGCOUNT
	.align		4
        /*0000*/ 	.byte	0x04, 0x2f
        /*0002*/ 	.short	(.L_2 - .L_1)
	.align		4
.L_1:
        /*0004*/ 	.word	index@(_Z12hello_kernelPi)
        /*0008*/ 	.word	0x00000018


	//----- nvinfo : EIATTR_FRAME_SIZE
	.align		4
.L_2:
        /*000c*/ 	.byte	0x04, 0x11
        /*000e*/ 	.short	(.L_4 - .L_3)
	.align		4
.L_3:
        /*0010*/ 	.word	index@(_Z12hello_kernelPi)
        /*0014*/ 	.word	0x00000008


	//----- nvinfo : EIATTR_MIN_STACK_SIZE
	.align		4
.L_4:
        /*0018*/ 	.byte	0x04, 0x12
        /*001a*/ 	.short	(.L_6 - .L_5)
	.align		4
.L_5:
        /*001c*/ 	.word	index@(_Z12hello_kernelPi)
        /*0020*/ 	.word	0x00000008
.L_6:


//--------------------- .nv.compat                --------------------------
	.section	.nv.compat,"",@"SHT_CUDA_COMPAT_INFO"
	.align	4
        /*0000*/ 	.byte	0x02, 0x09, 0x00, 0x00, 0x02, 0x02, 0x01, 0x00, 0x02, 0x05, 0x05, 0x00, 0x03, 0x07, 0x01, 0x01
        /*0010*/ 	.byte	0x02, 0x03, 0x00, 0x00, 0x02, 0x06, 0x01, 0x00, 0x04, 0x0b, 0x08, 0x00, 0x09, 0x00, 0x00, 0x00
        /*0020*/ 	.byte	0x00, 0x00, 0x00, 0x00


//--------------------- .nv.info._Z12hello_kernelPi --------------------------
	.section	.nv.info._Z12hello_kernelPi,"",@"SHT_CUDA_INFO"
	.sectionflags	@""
	.align	4


	//----- nvinfo : EIATTR_CUDA_API_VERSION
	.align		4
        /*0000*/ 	.byte	0x04, 0x37
        /*0002*/ 	.short	(.L_8 - .L_7)
.L_7:
        /*0004*/ 	.word	0x00000082


	//----- nvinfo : EIATTR_KPARAM_INFO
	.align		4
.L_8:
        /*0008*/ 	.byte	0x04, 0x17
        /*000a*/ 	.short	(.L_10 - .L_9)
.L_9:
        /*000c*/ 	.word	0x00000000
        /*0010*/ 	.short	0x0000
        /*0012*/ 	.short	0x0000
        /*0014*/ 	.byte	0x00, 0xf5, 0x21, 0x00


	//----- nvinfo : EIATTR_SPARSE_MMA_MASK
	.align		4
.L_10:
        /*0018*/ 	.byte	0x03, 0x50
        /*001a*/ 	.short	0x0000


	//----- nvinfo : EIATTR_MAXREG_COUNT
	.align		4
        /*001c*/ 	.byte	0x03, 0x1b
        /*001e*/ 	.short	0x00ff


	//----- nvinfo : EIATTR_EXTERNS
	.align		4
        /*0020*/ 	.byte	0x04, 0x0f
        /*0022*/ 	.short	(.L_12 - .L_11)


	//   ....[0]....
	.align		4
.L_11:
        /*0024*/ 	.word	index@(vprintf)


	//----- nvinfo : EIATTR_MERCURY_ISA_VERSION
	.align		4
.L_12:
        /*0028*/ 	.byte	0x03, 0x5f
        /*002a*/ 	.short	0x0101


	//----- nvinfo : EIATTR_VRC_CTA_INIT_COUNT
	.align		4
        /*002c*/ 	.byte	0x02, 0x4a
	.zero		1
	.zero		1


	//----- nvinfo : EIATTR_SYSCALL_OFFSETS
	.align		4
        /*0030*/ 	.byte	0x04, 0x46
        /*0032*/ 	.short	(.L_14 - .L_13)


	//   ....[0]....
.L_13:
        /*0034*/ 	.word	0x00000130


	//----- nvinfo : EIATTR_EXIT_INSTR_OFFSETS
	.align		4
.L_14:
        /*0038*/ 	.byte	0x04, 0x1c
        /*003a*/ 	.short	(.L_16 - .L_15)


	//   ....[0]....
.L_15:
        /*003c*/ 	.word	0x00000140


	//----- nvinfo : EIATTR_CBANK_PARAM_SIZE
	.align		4
.L_16:
        /*0040*/ 	.byte	0x03, 0x19
        /*0042*/ 	.short	0x0008


	//----- nvinfo : EIATTR_PARAM_CBANK
	.align		4
        /*0044*/ 	.byte	0x04, 0x0a
        /*0046*/ 	.short	(.L_18 - .L_17)
	.align		4
.L_17:
        /*0048*/ 	.word	index@(.nv.constant0._Z12hello_kernelPi)
        /*004c*/ 	.short	0x0380
        /*004e*/ 	.short	0x0008


	//----- nvinfo : EIATTR_SW_WAR
	.align		4
.L_18:
        /*0050*/ 	.byte	0x04, 0x36
        /*0052*/ 	.short	(.L_20 - .L_19)
.L_19:
        /*0054*/ 	.word	0x00000008
.L_20:


//--------------------- .nv.callgraph             --------------------------
	.section	.nv.callgraph,"",@"SHT_CUDA_CALLGRAPH"
	.align	4
	.sectionentsize	8
	.align		4
        /*0000*/ 	.word	0x00000000
	.align		4
        /*0004*/ 	.word	0xffffffff
	.align		4
        /*0008*/ 	.word	index@(_Z12hello_kernelPi)
	.align		4
        /*000c*/ 	.word	index@(vprintf)
	.align		4
        /*0010*/ 	.word	0x00000000
	.align		4
        /*0014*/ 	.word	0xfffffffe
	.align		4
        /*0018*/ 	.word	0x00000000
	.align		4
        /*001c*/ 	.word	0xfffffffd
	.align		4
        /*0020*/ 	.word	0x00000000
	.align		4
        /*0024*/ 	.word	0xfffffffc


//--------------------- .nv.constant4             --------------------------
	.section	.nv.constant4,"a",@progbits
	.align	8
	.align		8
.nv.constant4:
        /*0000*/ 	.dword	vprintf
	.align		8
        /*0008*/ 	.dword	$str


//--------------------- .text._Z12hello_kernelPi  --------------------------
	.section	.text._Z12hello_kernelPi,"ax",@progbits
	.align	128
        .global         _Z12hello_kernelPi
        .type           _Z12hello_kernelPi,@function
        .size           _Z12hello_kernelPi,(.L_x_2 - _Z12hello_kernelPi)
        .other          _Z12hello_kernelPi,@"STO_CUDA_ENTRY STV_DEFAULT"
_Z12hello_kernelPi:
.text._Z12hello_kernelPi:
[----:B------:R-:W0:Y:S01]  /*0000*/  LDC R1, c[0x0][0x37c] ;  /* 0x0000df00ff017b82 */ /* 0x000e220000000800 */
[----:B------:R-:W1:Y:S07]  /*0010*/  S2R R10, SR_TID.X ;  /* 0x00000000000a7919 */ /* 0x000e6e0000002100 */
[----:B------:R-:W2:Y:S01]  /*0020*/  LDC.64 R2, c[0x0][0x380] ;  /* 0x0000e000ff027b82 */ /* 0x000ea20000000a00 */
[----:B------:R-:W2:Y:S01]  /*0030*/  LDCU.64 UR4, c[0x0][0x358] ;  /* 0x00006b00ff0477ac */ /* 0x000ea20008000a00 */
[----:B0-----:R-:W-:Y:S01]  /*0040*/  VIADD R1, R1, 0xfffffff8 ;  /* 0xfffffff801017836 */ /* 0x001fe20000000000 */
[----:B------:R-:W1:Y:S01]  /*0050*/  S2R R11, SR_CTAID.X ;  /* 0x00000000000b7919 */ /* 0x000e620000002500 */
[----:B------:R-:W-:Y:S01]  /*0060*/  IMAD.MOV.U32 R13, RZ, RZ, 0x2a ;  /* 0x0000002aff0d7424 */ /* 0x000fe200078e00ff */
[----:B------:R-:W-:Y:S01]  /*0070*/  MOV R0, 0x0 ;  /* 0x0000000000007802 */ /* 0x000fe20000000f00 */
[----:B------:R-:W0:Y:S03]  /*0080*/  LDCU UR6, c[0x0][0x2f8] ;  /* 0x00005f00ff0677ac */ /* 0x000e260008000800 */
[----:B------:R3:W4:Y:S01]  /*0090*/  LDC.64 R8, c[0x4][R0] ;  /* 0x0100000000087b82 */ /* 0x0007220000000a00 */
[----:B------:R-:W5:Y:S01]  /*00a0*/  LDCU.64 UR8, c[0x4][0x8] ;  /* 0x01000100ff0877ac */ /* 0x000f620008000a00 */
[----:B--2---:R3:W-:Y:S01]  /*00b0*/  STG.E desc[UR4][R2.64], R13 ;  /* 0x0000000d02007986 */ /* 0x0047e2000c101904 */
[----:B------:R-:W2:Y:S01]  /*00c0*/  LDCU UR4, c[0x0][0x2fc] ;  /* 0x00005f80ff0477ac */ /* 0x000ea20008000800 */
[----:B0-----:R-:W-:-:S02]  /*00d0*/  IADD3 R6, P0, PT, R1, UR6, RZ ;  /* 0x0000000601067c10 */ /* 0x001fc4000ff1e0ff */
[----:B-----5:R-:W-:Y:S01]  /*00e0*/  MOV R4, UR8 ;  /* 0x0000000800047c02 */ /* 0x020fe20008000f00 */
[----:B------:R-:W-:Y:S01]  /*00f0*/  IMAD.U32 R5, RZ, RZ, UR9 ;  /* 0x00000009ff057e24 */ /* 0x000fe2000f8e00ff */
[----:B-1----:R3:W-:Y:S01]  /*0100*/  STL.64 [R1], R10 ;  /* 0x0000000a01007387 */ /* 0x0027e20000100a00 */
[----:B--2---:R-:W-:-:S08]  /*0110*/  IADD3.X R7, PT, PT, RZ, UR4, RZ, P0, !PT ;  /* 0x00000004ff077c10 */ /* 0x004fd000087fe4ff */
[----:B------:R-:W-:-:S07]  /*0120*/  LEPC R20, `(.L_x_0) ;  /* 0x000000001014794e */ /* 0x000fce0000000000 */
[----:B---34-:R-:W-:Y:S05]  /*0130*/  CALL.ABS.NOINC R8 ;  /* 0x0000000008007343 */ /* 0x018fea0003c00000 */
.L_x_0:
[----:B------:R-:W-:Y:S05]  /*0140*/  EXIT ;  /* 0x000000000000794d */ /* 0x000fea0003800000 */
.L_x_1:
[----:B------:R-:W-:-:S00]  /*0150*/  BRA `(.L_x_1) ;  /* 0xfffffffc00fc7947 */ /* 0x000fc0000383ffff */
[----:B------:R-:W-:-:S00]  /*0160*/  NOP ;  /* 0x0000000000007918 */ /* 0x000fc00000000000 */
        /* <DEDUP_REMOVED lines=9> */
.L_x_2:


//--------------------- .nv.global.init           --------------------------
	.section	.nv.global.init,"aw",@progbits
.nv.global.init:
	.type		$str,@object
	.size		$str,(.L_0 - $str)
$str:
        /*0000*/ 	.byte	0x48, 0x65, 0x6c, 0x6c, 0x6f, 0x20, 0x66, 0x72, 0x6f, 0x6d, 0x20, 0x47, 0x50, 0x55, 0x21, 0x20
        /*0010*/ 	.byte	0x54, 0x68, 0x72, 0x65, 0x61, 0x64, 0x20, 0x25, 0x64, 0x20, 0x69, 0x6e, 0x20, 0x62, 0x6c, 0x6f
        /*0020*/ 	.byte	0x63, 0x6b, 0x20, 0x25, 0x64, 0x0a, 0x00
.L_0:


//--------------------- .nv.shared.reserved.0     --------------------------
	.section	.nv.shared.reserved.0,"aw",@nobits
	.weak		__nv_reservedSMEM_offset_0_alias
	.size		__nv_reservedSMEM_offset_0_alias, 0, 64
	.other		__nv_reservedSMEM_offset_0_alias,@"STO_CUDA_RESERVED_SHARED STV_DEFAULT"
__nv_reservedSMEM_offset_0_alias:
	.zero		0
	.zero		64


//--------------------- .nv.constant0._Z12hello_kernelPi --------------------------
	.section	.nv.constant0._Z12hello_kernelPi,"a",@progbits
	.sectionflags	@""
	.align	4
.nv.constant0._Z12hello_kernelPi:
	.zero		904


//--------------------- SYMBOLS --------------------------

	.type		.nv.reservedSmem.offset0,@object
	.size		.nv.reservedSmem.offset0,0x4
	.type		vprintf,@function
